	.headerflags	@"EF_CUDA_TEXMODE_UNIFIED EF_CUDA_64BIT_ADDRESS EF_CUDA_ACCELERATORS EF_CUDA_SM90 EF_CUDA_VIRTUAL_SM(EF_CUDA_SM90)"
	.elftype	@"ET_EXEC"


//--------------------- .nv.info                  --------------------------
	.section	.nv.info,"",@"SHT_CUDA_INFO"
	.align	4


	//----- nvinfo : EIATTR_REGCOUNT
	.align		4
        /*0000*/ 	.byte	0x04, 0x2f
        /*0002*/ 	.short	(.L_1 - .L_0)
	.align		4
.L_0:
        /*0004*/ 	.word	index@(triton_per_fused_mean_neg_0)
        /*0008*/ 	.word	0x0000000d


	//----- nvinfo : EIATTR_MIN_STACK_SIZE
	.align		4
.L_1:
        /*000c*/ 	.byte	0x04, 0x12
        /*000e*/ 	.short	(.L_3 - .L_2)
	.align		4
.L_2:
        /*0010*/ 	.word	index@(triton_per_fused_mean_neg_0)
        /*0014*/ 	.word	0x00000000


	//----- nvinfo : EIATTR_FRAME_SIZE
	.align		4
.L_3:
        /*0018*/ 	.byte	0x04, 0x11
        /*001a*/ 	.short	(.L_5 - .L_4)
	.align		4
.L_4:
        /*001c*/ 	.word	index@(triton_per_fused_mean_neg_0)
        /*0020*/ 	.word	0x00000000


	//----- nvinfo : EIATTR_MIN_STACK_SIZE
	.align		4
.L_5:
        /*0024*/ 	.byte	0x04, 0x12
        /*0026*/ 	.short	(.L_7 - .L_6)
	.align		4
.L_6:
        /*0028*/ 	.word	index@(triton_per_fused_mean_neg_0)
        /*002c*/ 	.word	0x00000000
.L_7:


//--------------------- .nv.info.triton_per_fused_mean_neg_0 --------------------------
	.section	.nv.info.triton_per_fused_mean_neg_0,"",@"SHT_CUDA_INFO"
	.sectionflags	@""
	.align	4


	//----- nvinfo : EIATTR_CUDA_API_VERSION
	.align		4
        /*0000*/ 	.byte	0x04, 0x37
        /*0002*/ 	.short	(.L_9 - .L_8)
.L_8:
        /*0004*/ 	.word	0x0000007c


	//----- nvinfo : EIATTR_KPARAM_INFO
	.align		4
.L_9:
        /*0008*/ 	.byte	0x04, 0x17
        /*000a*/ 	.short	(.L_11 - .L_10)
.L_10:
        /*000c*/ 	.word	0x00000000
        /*0010*/ 	.short	0x0002
        /*0012*/ 	.short	0x0010
        /*0014*/ 	.byte	0x00, 0xf0, 0x11, 0x00


	//----- nvinfo : EIATTR_KPARAM_INFO
	.align		4
.L_11:
        /*0018*/ 	.byte	0x04, 0x17
        /*001a*/ 	.short	(.L_13 - .L_12)
.L_12:
        /*001c*/ 	.word	0x00000000
        /*0020*/ 	.short	0x0001
        /*0022*/ 	.short	0x0008
        /*0024*/ 	.byte	0x00, 0xf4, 0x21, 0x00


	//----- nvinfo : EIATTR_KPARAM_INFO
	.align		4
.L_13:
        /*0028*/ 	.byte	0x04, 0x17
        /*002a*/ 	.short	(.L_15 - .L_14)
.L_14:
        /*002c*/ 	.word	0x00000000
        /*0030*/ 	.short	0x0000
        /*0032*/ 	.short	0x0000
        /*0034*/ 	.byte	0x00, 0xf4, 0x21, 0x00


	//----- nvinfo : EIATTR_SPARSE_MMA_MASK
	.align		4
.L_15:
        /*0038*/ 	.byte	0x03, 0x50
        /*003a*/ 	.short	0x0000


	//----- nvinfo : EIATTR_MAXREG_COUNT
	.align		4
        /*003c*/ 	.byte	0x03, 0x1b
        /*003e*/ 	.short	0x00ff


	//----- nvinfo : EIATTR_COOP_GROUP_MASK_REGIDS
	.align		4
        /*0040*/ 	.byte	0x04, 0x29
        /*0042*/ 	.short	(.L_17 - .L_16)


	//   ....[0]....
.L_16:
        /*0044*/ 	.word	0xffffffff


	//   ....[1]....
        /*0048*/ 	.word	0xffffffff


	//   ....[2]....
        /*004c*/ 	.word	0xffffffff


	//   ....[3]....
        /*0050*/ 	.word	0xffffffff


	//   ....[4]....
        /*0054*/ 	.word	0xffffffff


	//   ....[5]....
        /*0058*/ 	.word	0xffffffff


	//----- nvinfo : EIATTR_COOP_GROUP_INSTR_OFFSETS
	.align		4
.L_17:
        /*005c*/ 	.byte	0x04, 0x28
        /*005e*/ 	.short	(.L_19 - .L_18)


	//   ....[0]....
.L_18:
        /*0060*/ 	.word	0x00000120


	//   ....[1]....
        /*0064*/ 	.word	0x00000140


	//   ....[2]....
        /*0068*/ 	.word	0x00000170


	//   ....[3]....
        /*006c*/ 	.word	0x00000190


	//   ....[4]....
        /*0070*/ 	.word	0x000001b0


	//   ....[5]....
        /*0074*/ 	.word	0x00000220


	//----- nvinfo : EIATTR_EXIT_INSTR_OFFSETS
	.align		4
.L_19:
        /*0078*/ 	.byte	0x04, 0x1c
        /*007a*/ 	.short	(.L_21 - .L_20)


	//   ....[0]....
.L_20:
        /*007c*/ 	.word	0x00000290


	//   ....[1]....
        /*0080*/ 	.word	0x000002e0


	//----- nvinfo : EIATTR_REQNTID
	.align		4
.L_21:
        /*0084*/ 	.byte	0x04, 0x10
        /*0086*/ 	.short	(.L_23 - .L_22)
.L_22:
        /*0088*/ 	.word	0x00000040
        /*008c*/ 	.word	0x00000001
        /*0090*/ 	.word	0x00000001


	//----- nvinfo : EIATTR_CBANK_PARAM_SIZE
	.align		4
.L_23:
        /*0094*/ 	.byte	0x03, 0x19
        /*0096*/ 	.short	0x0014


	//----- nvinfo : EIATTR_PARAM_CBANK
	.align		4
        /*0098*/ 	.byte	0x04, 0x0a
        /*009a*/ 	.short	(.L_25 - .L_24)
	.align		4
.L_24:
        /*009c*/ 	.word	index@(.nv.constant0.triton_per_fused_mean_neg_0)
        /*00a0*/ 	.short	0x0210
        /*00a2*/ 	.short	0x0014


	//----- nvinfo : EIATTR_SW_WAR
	.align		4
.L_25:
        /*00a4*/ 	.byte	0x04, 0x36
        /*00a6*/ 	.short	(.L_27 - .L_26)
.L_26:
        /*00a8*/ 	.word	0x00000008
.L_27:


//--------------------- .nv.callgraph             --------------------------
	.section	.nv.callgraph,"",@"SHT_CUDA_CALLGRAPH"
	.align	4
	.sectionentsize	8
	.align		4
        /*0000*/ 	.word	0x00000000
	.align		4
        /*0004*/ 	.word	0xffffffff
	.align		4
        /*0008*/ 	.word	0x00000000
	.align		4
        /*000c*/ 	.word	0xfffffffe
	.align		4
        /*0010*/ 	.word	0x00000000
	.align		4
        /*0014*/ 	.word	0xfffffffd
	.align		4
        /*0018*/ 	.word	0x00000000
	.align		4
        /*001c*/ 	.word	0xfffffffc


//--------------------- .text.triton_per_fused_mean_neg_0 --------------------------
	.section	.text.triton_per_fused_mean_neg_0,"ax",@progbits
	.sectionflags	@"SHF_BARRIERS=1"
	.align	128
        .global         triton_per_fused_mean_neg_0
        .type           triton_per_fused_mean_neg_0,@function
        .size           triton_per_fused_mean_neg_0,(.L_x_1 - triton_per_fused_mean_neg_0)
        .other          triton_per_fused_mean_neg_0,@"STO_CUDA_ENTRY STV_DEFAULT"
triton_per_fused_mean_neg_0:
.text.triton_per_fused_mean_neg_0:
[----:B------:R-:W0:Y:S02]  /*0000*/  LDC R1, c[0x0][0x28] ;  /* 0x00000a00ff017b82 */ /* 0x000e240000000800 */
[----:B------:R-:W1:Y:S01]  /*0010*/  S2R R10, SR_TID.X ;  /* 0x00000000000a7919 */ /* 0x000e620000002100 */
[----:B------:R-:W2:Y:S01]  /*0020*/  LDC.64 R2, c[0x0][0x218] ;  /* 0x00008600ff027b82 */ /* 0x000ea20000000a00 */
[----:B------:R-:W-:Y:S01]  /*0030*/  ULDC.64 UR6, c[0x0][0x208] ;  /* 0x0000820000067ab9 */ /* 0x000fe20000000a00 */
[----:B-1----:R-:W-:-:S04]  /*0040*/  SHF.L.U32 R0, R10, 0x2, RZ ;  /* 0x000000020a007819 */ /* 0x002fc800000006ff */
[----:B------:R-:W-:-:S05]  /*0050*/  LOP3.LUT R5, R0, 0xfc, RZ, 0xc0, !PT ;  /* 0x000000fc00057812 */ /* 0x000fca00078ec0ff */
[----:B--2---:R-:W-:-:S05]  /*0060*/  IMAD.WIDE.U32 R2, R5, 0x4, R2 ;  /* 0x0000000405027825 */ /* 0x004fca00078e0002 */
[----:B------:R1:W2:Y:S01]  /*0070*/  LDG.E.128 R4, desc[UR6][R2.64] ;  /* 0x0000000602047981 */ /* 0x0002a2000c1e1d00 */
[----:B------:R-:W3:Y:S01]  /*0080*/  S2UR UR5, SR_CgaCtaId ;  /* 0x00000000000579c3 */ /* 0x000ee20000008800 */
[C---:B------:R-:W-:Y:S01]  /*0090*/  LOP3.LUT P0, RZ, R10.reuse, 0x1f, RZ, 0xc0, !PT ;  /* 0x0000001f0aff7812 */ /* 0x040fe2000780c0ff */
[----:B------:R-:W-:Y:S01]  /*00a0*/  UMOV UR4, 0x400 ;  /* 0x0000040000047882 */ /* 0x000fe20000000000 */
[----:B------:R-:W-:Y:S02]  /*00b0*/  ISETP.GE.AND P1, PT, R10, 0x2, PT ;  /* 0x000000020a00780c */ /* 0x000fe40003f26270 */
[----:B-1----:R-:W-:-:S04]  /*00c0*/  SHF.R.U32.HI R2, RZ, 0x3, R10 ;  /* 0x00000003ff027819 */ /* 0x002fc8000001160a */
[----:B------:R-:W-:Y:S01]  /*00d0*/  LOP3.LUT R2, R2, 0x4, RZ, 0xc0, !PT ;  /* 0x0000000402027812 */ /* 0x000fe200078ec0ff */
[----:B---3--:R-:W-:Y:S01]  /*00e0*/  UPRMT UR4, UR5, 0x654, UR4 ;  /* 0x0000065405047896 */ /* 0x008fe20008000004 */
[----:B--2---:R-:W-:-:S04]  /*00f0*/  FADD R5, R4, R5 ;  /* 0x0000000504057221 */ /* 0x004fc80000000000 */
[----:B------:R-:W-:-:S04]  /*0100*/  FADD R6, R6, R5 ;  /* 0x0000000506067221 */ /* 0x000fc80000000000 */
[----:B------:R-:W-:-:S05]  /*0110*/  FADD R6, R7, R6 ;  /* 0x0000000607067221 */ /* 0x000fca0000000000 */
[----:B------:R-:W1:Y:S02]  /*0120*/  SHFL.BFLY PT, R5, R6, 0x10, 0x1f ;  /* 0x0e001f0006057f89 */ /* 0x000e6400000e0000 */
[----:B-1----:R-:W-:-:S05]  /*0130*/  FADD R5, R6, R5 ;  /* 0x0000000506057221 */ /* 0x002fca0000000000 */
[----:B------:R-:W1:Y:S02]  /*0140*/  SHFL.BFLY PT, R4, R5, 0x8, 0x1f ;  /* 0x0d001f0005047f89 */ /* 0x000e6400000e0000 */
[----:B-1----:R-:W-:Y:S01]  /*0150*/  FADD R4, R5, R4 ;  /* 0x0000000405047221 */ /* 0x002fe20000000000 */
[----:B------:R-:W-:-:S04]  /*0160*/  LOP3.LUT R5, R10, 0x1, RZ, 0xc0, !PT ;  /* 0x000000010a057812 */ /* 0x000fc800078ec0ff */
[----:B------:R-:W1:Y:S02]  /*0170*/  SHFL.BFLY PT, R7, R4, 0x4, 0x1f ;  /* 0x0c801f0004077f89 */ /* 0x000e6400000e0000 */
[----:B-1----:R-:W-:-:S05]  /*0180*/  FADD R7, R4, R7 ;  /* 0x0000000704077221 */ /* 0x002fca0000000000 */
[----:B------:R-:W1:Y:S02]  /*0190*/  SHFL.BFLY PT, R8, R7, 0x2, 0x1f ;  /* 0x0c401f0007087f89 */ /* 0x000e6400000e0000 */
[----:B-1----:R-:W-:-:S05]  /*01a0*/  FADD R8, R7, R8 ;  /* 0x0000000807087221 */ /* 0x002fca0000000000 */
[----:B------:R-:W1:Y:S02]  /*01b0*/  SHFL.BFLY PT, R3, R8, 0x1, 0x1f ;  /* 0x0c201f0008037f89 */ /* 0x000e6400000e0000 */
[----:B-1----:R-:W-:-:S05]  /*01c0*/  FADD R3, R8, R3 ;  /* 0x0000000308037221 */ /* 0x002fca0000000000 */
[----:B------:R-:W-:Y:S01]  /*01d0*/  @!P0 STS [R2+UR4], R3 ;  /* 0x0000000302008988 */ /* 0x000fe20008000804 */
[----:B------:R-:W-:Y:S01]  /*01e0*/  BAR.SYNC.DEFER_BLOCKING 0x0 ;  /* 0x0000000000007b1d */ /* 0x000fe20000010000 */
[----:B------:R-:W-:-:S04]  /*01f0*/  ISETP.NE.U32.AND P0, PT, R5, 0x1, PT ;  /* 0x000000010500780c */ /* 0x000fc80003f05070 */
[----:B------:R-:W-:Y:S01]  /*0200*/  ISETP.LT.AND P0, PT, R10, 0x2, P0 ;  /* 0x000000020a00780c */ /* 0x000fe20000701270 */
[----:B------:R-:W1:Y:S04]  /*0210*/  @!P1 LDS R9, [R0+UR4] ;  /* 0x0000000400099984 */ /* 0x000e680008000800 */
[----:B-1----:R-:W1:Y:S02]  /*0220*/  SHFL.BFLY PT, R4, R9, 0x1, 0x1f ;  /* 0x0c201f0009047f89 */ /* 0x002e6400000e0000 */
[----:B-1----:R-:W-:-:S06]  /*0230*/  FADD R5, R9, R4 ;  /* 0x0000000409057221 */ /* 0x002fcc0000000000 */
[----:B------:R1:W-:Y:S01]  /*0240*/  @P0 STS [R0+UR4], R5 ;  /* 0x0000000500000988 */ /* 0x0003e20008000804 */
[----:B------:R-:W-:Y:S01]  /*0250*/  BAR.SYNC.DEFER_BLOCKING 0x0 ;  /* 0x0000000000007b1d */ /* 0x000fe20000010000 */
[----:B------:R-:W-:-:S05]  /*0260*/  LOP3.LUT P0, RZ, R10, 0x3f, RZ, 0xc0, !PT ;  /* 0x0000003f0aff7812 */ /* 0x000fca000780c0ff */
[----:B------:R-:W2:Y:S02]  /*0270*/  LDS R4, [UR4] ;  /* 0x00000004ff047984 */ /* 0x000ea40008000800 */
[----:B------:R-:W-:Y:S06]  /*0280*/  BAR.SYNC.DEFER_BLOCKING 0x0 ;  /* 0x0000000000007b1d */ /* 0x000fec0000010000 */
[----:B-1----:R-:W-:Y:S05]  /*0290*/  @P0 EXIT ;  /* 0x000000000000094d */ /* 0x002fea0003800000 */
[----:B------:R-:W0:Y:S01]  /*02a0*/  LDC.64 R2, c[0x0][0x210] ;  /* 0x00008400ff027b82 */ /* 0x000e220000000a00 */
[----:B--2---:R-:W-:-:S04]  /*02b0*/  FADD R0, RZ, R4 ;  /* 0x00000004ff007221 */ /* 0x004fc80000000000 */
[----:B------:R-:W-:-:S05]  /*02c0*/  FFMA R5, R0, -0.00390625, RZ ;  /* 0xbb80000000057823 */ /* 0x000fca00000000ff */
[----:B0-----:R-:W-:Y:S01]  /*02d0*/  STG.E desc[UR6][R2.64], R5 ;  /* 0x0000000502007986 */ /* 0x001fe2000c101906 */
[----:B------:R-:W-:Y:S05]  /*02e0*/  EXIT ;  /* 0x000000000000794d */ /* 0x000fea0003800000 */
.L_x_0:
[----:B------:R-:W-:-:S00]  /*02f0*/  BRA `(.L_x_0) ;  /* 0xfffffffc00fc7947 */ /* 0x000fc0000383ffff */
[----:B------:R-:W-:-:S00]  /*0300*/  NOP ;  /* 0x0000000000007918 */ /* 0x000fc00000000000 */
[----:B------:R-:W-:-:S00]  /*0310*/  NOP ;  /* 0x0000000000007918 */ /* 0x000fc00000000000 */
[----:B------:R-:W-:-:S00]  /*0320*/  NOP ;  /* 0x0000000000007918 */ /* 0x000fc00000000000 */
[----:B------:R-:W-:-:S00]  /*0330*/  NOP ;  /* 0x0000000000007918 */ /* 0x000fc00000000000 */
[----:B------:R-:W-:-:S00]  /*0340*/  NOP ;  /* 0x0000000000007918 */ /* 0x000fc00000000000 */
[----:B------:R-:W-:-:S00]  /*0350*/  NOP ;  /* 0x0000000000007918 */ /* 0x000fc00000000000 */
[----:B------:R-:W-:-:S00]  /*0360*/  NOP ;  /* 0x0000000000007918 */ /* 0x000fc00000000000 */
[----:B------:R-:W-:-:S00]  /*0370*/  NOP ;  /* 0x0000000000007918 */ /* 0x000fc00000000000 */
.L_x_1:


//--------------------- .nv.shared.triton_per_fused_mean_neg_0 --------------------------
	.section	.nv.shared.triton_per_fused_mean_neg_0,"aw",@nobits
	.sectionflags	@""
	.align	16
	.zero		1024


//--------------------- .nv.constant0.triton_per_fused_mean_neg_0 --------------------------
	.section	.nv.constant0.triton_per_fused_mean_neg_0,"a",@progbits
	.sectionflags	@""
	.align	4
.nv.constant0.triton_per_fused_mean_neg_0:
	.zero		548
